	.headerflags	@"EF_CUDA_TEXMODE_UNIFIED EF_CUDA_64BIT_ADDRESS EF_CUDA_ACCELERATORS EF_CUDA_SM90 EF_CUDA_VIRTUAL_SM(EF_CUDA_SM90)"
	.elftype	@"ET_EXEC"


//--------------------- .nv.info                  --------------------------
	.section	.nv.info,"",@"SHT_CUDA_INFO"
	.align	4


	//----- nvinfo : EIATTR_REGCOUNT
	.align		4
        /*0000*/ 	.byte	0x04, 0x2f
        /*0002*/ 	.short	(.L_1 - .L_0)
	.align		4
.L_0:
        /*0004*/ 	.word	index@(triton_per_fused__softmax_mul_pow_sub_sum_1)
        /*0008*/ 	.word	0x0000001e


	//----- nvinfo : EIATTR_MIN_STACK_SIZE
	.align		4
.L_1:
        /*000c*/ 	.byte	0x04, 0x12
        /*000e*/ 	.short	(.L_3 - .L_2)
	.align		4
.L_2:
        /*0010*/ 	.word	index@(triton_per_fused__softmax_mul_pow_sub_sum_1)
        /*0014*/ 	.word	0x00000000


	//----- nvinfo : EIATTR_FRAME_SIZE
	.align		4
.L_3:
        /*0018*/ 	.byte	0x04, 0x11
        /*001a*/ 	.short	(.L_5 - .L_4)
	.align		4
.L_4:
        /*001c*/ 	.word	index@(triton_per_fused__softmax_mul_pow_sub_sum_1)
        /*0020*/ 	.word	0x00000000


	//----- nvinfo : EIATTR_MIN_STACK_SIZE
	.align		4
.L_5:
        /*0024*/ 	.byte	0x04, 0x12
        /*0026*/ 	.short	(.L_7 - .L_6)
	.align		4
.L_6:
        /*0028*/ 	.word	index@(triton_per_fused__softmax_mul_pow_sub_sum_1)
        /*002c*/ 	.word	0x00000000
.L_7:


//--------------------- .nv.info.triton_per_fused__softmax_mul_pow_sub_sum_1 --------------------------
	.section	.nv.info.triton_per_fused__softmax_mul_pow_sub_sum_1,"",@"SHT_CUDA_INFO"
	.sectionflags	@""
	.align	4


	//----- nvinfo : EIATTR_CUDA_API_VERSION
	.align		4
        /*0000*/ 	.byte	0x04, 0x37
        /*0002*/ 	.short	(.L_9 - .L_8)
.L_8:
        /*0004*/ 	.word	0x0000007c


	//----- nvinfo : EIATTR_KPARAM_INFO
	.align		4
.L_9:
        /*0008*/ 	.byte	0x04, 0x17
        /*000a*/ 	.short	(.L_11 - .L_10)
.L_10:
        /*000c*/ 	.word	0x00000000
        /*0010*/ 	.short	0x0007
        /*0012*/ 	.short	0x0034
        /*0014*/ 	.byte	0x00, 0xf0, 0x11, 0x00


	//----- nvinfo : EIATTR_KPARAM_INFO
	.align		4
.L_11:
        /*0018*/ 	.byte	0x04, 0x17
        /*001a*/ 	.short	(.L_13 - .L_12)
.L_12:
        /*001c*/ 	.word	0x00000000
        /*0020*/ 	.short	0x0006
        /*0022*/ 	.short	0x0030
        /*0024*/ 	.byte	0x00, 0xf0, 0x11, 0x00


	//----- nvinfo : EIATTR_KPARAM_INFO
	.align		4
.L_13:
        /*0028*/ 	.byte	0x04, 0x17
        /*002a*/ 	.short	(.L_15 - .L_14)
.L_14:
        /*002c*/ 	.word	0x00000000
        /*0030*/ 	.short	0x0005
        /*0032*/ 	.short	0x0028
        /*0034*/ 	.byte	0x00, 0xf4, 0x21, 0x00


	//----- nvinfo : EIATTR_KPARAM_INFO
	.align		4
.L_15:
        /*0038*/ 	.byte	0x04, 0x17
        /*003a*/ 	.short	(.L_17 - .L_16)
.L_16:
        /*003c*/ 	.word	0x00000000
        /*0040*/ 	.short	0x0004
        /*0042*/ 	.short	0x0020
        /*0044*/ 	.byte	0x00, 0xf4, 0x21, 0x00


	//----- nvinfo : EIATTR_KPARAM_INFO
	.align		4
.L_17:
        /*0048*/ 	.byte	0x04, 0x17
        /*004a*/ 	.short	(.L_19 - .L_18)
.L_18:
        /*004c*/ 	.word	0x00000000
        /*0050*/ 	.short	0x0003
        /*0052*/ 	.short	0x0018
        /*0054*/ 	.byte	0x00, 0xf4, 0x21, 0x00


	//----- nvinfo : EIATTR_KPARAM_INFO
	.align		4
.L_19:
        /*0058*/ 	.byte	0x04, 0x17
        /*005a*/ 	.short	(.L_21 - .L_20)
.L_20:
        /*005c*/ 	.word	0x00000000
        /*0060*/ 	.short	0x0002
        /*0062*/ 	.short	0x0010
        /*0064*/ 	.byte	0x00, 0xf4, 0x21, 0x00


	//----- nvinfo : EIATTR_KPARAM_INFO
	.align		4
.L_21:
        /*0068*/ 	.byte	0x04, 0x17
        /*006a*/ 	.short	(.L_23 - .L_22)
.L_22:
        /*006c*/ 	.word	0x00000000
        /*0070*/ 	.short	0x0001
        /*0072*/ 	.short	0x0008
        /*0074*/ 	.byte	0x00, 0xf4, 0x21, 0x00


	//----- nvinfo : EIATTR_KPARAM_INFO
	.align		4
.L_23:
        /*0078*/ 	.byte	0x04, 0x17
        /*007a*/ 	.short	(.L_25 - .L_24)
.L_24:
        /*007c*/ 	.word	0x00000000
        /*0080*/ 	.short	0x0000
        /*0082*/ 	.short	0x0000
        /*0084*/ 	.byte	0x00, 0xf4, 0x21, 0x00


	//----- nvinfo : EIATTR_SPARSE_MMA_MASK
	.align		4
.L_25:
        /*0088*/ 	.byte	0x03, 0x50
        /*008a*/ 	.short	0x0000


	//----- nvinfo : EIATTR_MAXREG_COUNT
	.align		4
        /*008c*/ 	.byte	0x03, 0x1b
        /*008e*/ 	.short	0x00ff


	//----- nvinfo : EIATTR_COOP_GROUP_MASK_REGIDS
	.align		4
        /*0090*/ 	.byte	0x04, 0x29
        /*0092*/ 	.short	(.L_27 - .L_26)


	//   ....[0]....
.L_26:
        /*0094*/ 	.word	0xffffffff


	//   ....[1]....
        /*0098*/ 	.word	0xffffffff


	//   ....[2]....
        /*009c*/ 	.word	0xffffffff


	//   ....[3]....
        /*00a0*/ 	.word	0xffffffff


	//   ....[4]....
        /*00a4*/ 	.word	0xffffffff


	//   ....[5]....
        /*00a8*/ 	.word	0xffffffff


	//   ....[6]....
        /*00ac*/ 	.word	0xffffffff


	//   ....[7]....
        /*00b0*/ 	.word	0xffffffff


	//   ....[8]....
        /*00b4*/ 	.word	0xffffffff


	//   ....[9]....
        /*00b8*/ 	.word	0xffffffff


	//----- nvinfo : EIATTR_COOP_GROUP_INSTR_OFFSETS
	.align		4
.L_27:
        /*00bc*/ 	.byte	0x04, 0x28
        /*00be*/ 	.short	(.L_29 - .L_28)


	//   ....[0]....
.L_28:
        /*00c0*/ 	.word	0x00000350


	//   ....[1]....
        /*00c4*/ 	.word	0x00000390


	//   ....[2]....
        /*00c8*/ 	.word	0x00000420


	//   ....[3]....
        /*00cc*/ 	.word	0x00000460


	//   ....[4]....
        /*00d0*/ 	.word	0x000004a0


	//   ....[5]....
        /*00d4*/ 	.word	0x00000550


	//   ....[6]....
        /*00d8*/ 	.word	0x00000570


	//   ....[7]....
        /*00dc*/ 	.word	0x000005a0


	//   ....[8]....
        /*00e0*/ 	.word	0x000005d0


	//   ....[9]....
        /*00e4*/ 	.word	0x00000680


	//----- nvinfo : EIATTR_EXIT_INSTR_OFFSETS
	.align		4
.L_29:
        /*00e8*/ 	.byte	0x04, 0x1c
        /*00ea*/ 	.short	(.L_31 - .L_30)


	//   ....[0]....
.L_30:
        /*00ec*/ 	.word	0x00000770


	//   ....[1]....
        /*00f0*/ 	.word	0x00000790


	//----- nvinfo : EIATTR_REQNTID
	.align		4
.L_31:
        /*00f4*/ 	.byte	0x04, 0x10
        /*00f6*/ 	.short	(.L_33 - .L_32)
.L_32:
        /*00f8*/ 	.word	0x00000040
        /*00fc*/ 	.word	0x00000001
        /*0100*/ 	.word	0x00000001


	//----- nvinfo : EIATTR_CBANK_PARAM_SIZE
	.align		4
.L_33:
        /*0104*/ 	.byte	0x03, 0x19
        /*0106*/ 	.short	0x0038


	//----- nvinfo : EIATTR_PARAM_CBANK
	.align		4
        /*0108*/ 	.byte	0x04, 0x0a
        /*010a*/ 	.short	(.L_35 - .L_34)
	.align		4
.L_34:
        /*010c*/ 	.word	index@(.nv.constant0.triton_per_fused__softmax_mul_pow_sub_sum_1)
        /*0110*/ 	.short	0x0210
        /*0112*/ 	.short	0x0038


	//----- nvinfo : EIATTR_SW_WAR
	.align		4
.L_35:
        /*0114*/ 	.byte	0x04, 0x36
        /*0116*/ 	.short	(.L_37 - .L_36)
.L_36:
        /*0118*/ 	.word	0x00000008
.L_37:


//--------------------- .nv.callgraph             --------------------------
	.section	.nv.callgraph,"",@"SHT_CUDA_CALLGRAPH"
	.align	4
	.sectionentsize	8
	.align		4
        /*0000*/ 	.word	0x00000000
	.align		4
        /*0004*/ 	.word	0xffffffff
	.align		4
        /*0008*/ 	.word	0x00000000
	.align		4
        /*000c*/ 	.word	0xfffffffe
	.align		4
        /*0010*/ 	.word	0x00000000
	.align		4
        /*0014*/ 	.word	0xfffffffd
	.align		4
        /*0018*/ 	.word	0x00000000
	.align		4
        /*001c*/ 	.word	0xfffffffc


//--------------------- .text.triton_per_fused__softmax_mul_pow_sub_sum_1 --------------------------
	.section	.text.triton_per_fused__softmax_mul_pow_sub_sum_1,"ax",@progbits
	.align	128
        .global         triton_per_fused__softmax_mul_pow_sub_sum_1
        .type           triton_per_fused__softmax_mul_pow_sub_sum_1,@function
        .size           triton_per_fused__softmax_mul_pow_sub_sum_1,(.L_x_1 - triton_per_fused__softmax_mul_pow_sub_sum_1)
        .other          triton_per_fused__softmax_mul_pow_sub_sum_1,@"STO_CUDA_ENTRY STV_DEFAULT"
triton_per_fused__softmax_mul_pow_sub_sum_1:
.text.triton_per_fused__softmax_mul_pow_sub_sum_1:
[----:B------:R-:W0:Y:S01]  /*0000*/  LDC R1, c[0x0][0x28] ;  /* 0x00000a00ff017b82 */ /* 0x000e220000000800 */
[----:B------:R-:W1:Y:S07]  /*0010*/  S2R R0, SR_CTAID.X ;  /* 0x0000000000007919 */ /* 0x000e6e0000002500 */
[----:B------:R-:W2:Y:S01]  /*0020*/  LDC.64 R8, c[0x0][0x220] ;  /* 0x00008800ff087b82 */ /* 0x000ea20000000a00 */
[----:B------:R-:W-:Y:S01]  /*0030*/  CS2R R20, SRZ ;  /* 0x0000000000147805 */ /* 0x000fe2000001ff00 */
[----:B------:R-:W-:Y:S01]  /*0040*/  ULDC.64 UR4, c[0x0][0x208] ;  /* 0x0000820000047ab9 */ /* 0x000fe20000000a00 */
[----:B------:R-:W3:Y:S01]  /*0050*/  S2R R19, SR_TID.X ;  /* 0x0000000000137919 */ /* 0x000ee20000002100 */
[----:B------:R-:W-:-:S04]  /*0060*/  HFMA2.MMA R23, -RZ, RZ, 0, 0 ;  /* 0x00000000ff177435 */ /* 0x000fc800000001ff */
[----:B------:R-:W4:Y:S08]  /*0070*/  LDC.64 R10, c[0x0][0x218] ;  /* 0x00008600ff0a7b82 */ /* 0x000f300000000a00 */
[----:B------:R-:W5:Y:S01]  /*0080*/  LDC.64 R14, c[0x0][0x210] ;  /* 0x00008400ff0e7b82 */ /* 0x000f620000000a00 */
[----:B-1----:R-:W-:Y:S02]  /*0090*/  SHF.R.S32.HI R3, RZ, 0x1f, R0 ;  /* 0x0000001fff037819 */ /* 0x002fe40000011400 */
[----:B------:R-:W-:-:S02]  /*00a0*/  ISETP.GE.AND P0, PT, R0, 0x40, PT ;  /* 0x000000400000780c */ /* 0x000fc40003f06270 */
[----:B------:R-:W-:Y:S02]  /*00b0*/  LEA.HI R3, R3, R0, RZ, 0x4 ;  /* 0x0000000003037211 */ /* 0x000fe400078f20ff */
[----:B---3--:R-:W-:Y:S02]  /*00c0*/  LOP3.LUT R13, R19, 0x1f, RZ, 0xc0, !PT ;  /* 0x0000001f130d7812 */ /* 0x008fe400078ec0ff */
[C---:B------:R-:W-:Y:S02]  /*00d0*/  SHF.L.U32 R2, R3.reuse, 0x2, RZ ;  /* 0x0000000203027819 */ /* 0x040fe400000006ff */
[----:B------:R-:W-:Y:S01]  /*00e0*/  LOP3.LUT R3, R3, 0xfffffff0, RZ, 0xc0, !PT ;  /* 0xfffffff003037812 */ /* 0x000fe200078ec0ff */
[C---:B-----5:R-:W-:Y:S01]  /*00f0*/  IMAD.WIDE.U32 R14, R13.reuse, 0x4, R14 ;  /* 0x000000040d0e7825 */ /* 0x060fe200078e000e */
[----:B------:R-:W-:Y:S02]  /*0100*/  LOP3.LUT R2, R2, 0xffffffc0, RZ, 0xc0, !PT ;  /* 0xffffffc002027812 */ /* 0x000fe400078ec0ff */
[----:B------:R-:W-:-:S02]  /*0110*/  SHF.L.U32 R5, R13, 0x2, RZ ;  /* 0x000000020d057819 */ /* 0x000fc400000006ff */
[----:B------:R-:W-:Y:S01]  /*0120*/  IADD3 R7, R2, R0, -R3 ;  /* 0x0000000002077210 */ /* 0x000fe20007ffe803 */
[----:B------:R1:W3:Y:S02]  /*0130*/  LDG.E.EL R14, desc[UR4][R14.64] ;  /* 0x000000040e0e7981 */ /* 0x0002e4000c2e1900 */
[----:B--2---:R-:W-:Y:S01]  /*0140*/  IMAD.WIDE.U32 R8, R5, 0x4, R8 ;  /* 0x0000000405087825 */ /* 0x004fe200078e0008 */
[----:B------:R-:W-:Y:S02]  /*0150*/  IADD3 R3, R7, 0x10, RZ ;  /* 0x0000001007037810 */ /* 0x000fe40007ffe0ff */
[----:B------:R-:W-:Y:S01]  /*0160*/  IADD3 R25, R7, 0x20, RZ ;  /* 0x0000002007197810 */ /* 0x000fe20007ffe0ff */
[--C-:B----4-:R-:W-:Y:S01]  /*0170*/  IMAD.WIDE R4, R7, 0x4, R10.reuse ;  /* 0x0000000407047825 */ /* 0x110fe200078e020a */
[----:B------:R-:W2:Y:S03]  /*0180*/  LDG.E.EL R17, desc[UR4][R8.64+0x4] ;  /* 0x0000040408117981 */ /* 0x000ea6000c2e1900 */
[--C-:B------:R-:W-:Y:S01]  /*0190*/  IMAD.WIDE R2, R3, 0x4, R10.reuse ;  /* 0x0000000403027825 */ /* 0x100fe200078e020a */
[----:B------:R-:W-:Y:S01]  /*01a0*/  IADD3 R27, R7, 0x30, RZ ;  /* 0x00000030071b7810 */ /* 0x000fe20007ffe0ff */
[----:B------:R-:W4:Y:S04]  /*01b0*/  LDG.E.EL R18, desc[UR4][R8.64] ;  /* 0x0000000408127981 */ /* 0x000f28000c2e1900 */
[----:B------:R-:W2:Y:S01]  /*01c0*/  @!P0 LDG.E.EL R20, desc[UR4][R2.64] ;  /* 0x0000000402148981 */ /* 0x000ea2000c2e1900 */
[----:B------:R-:W-:Y:S01]  /*01d0*/  IMAD.WIDE R6, R25, 0x4, R10 ;  /* 0x0000000419067825 */ /* 0x000fe200078e020a */
[----:B------:R-:W-:-:S02]  /*01e0*/  MOV R25, RZ ;  /* 0x000000ff00197202 */ /* 0x000fc40000000f00 */
[----:B------:R-:W4:Y:S01]  /*01f0*/  @!P0 LDG.E.EL R21, desc[UR4][R4.64] ;  /* 0x0000000404158981 */ /* 0x000f22000c2e1900 */
[----:B------:R-:W-:-:S03]  /*0200*/  IMAD.WIDE R10, R27, 0x4, R10 ;  /* 0x000000041b0a7825 */ /* 0x000fc600078e020a */
[----:B------:R-:W5:Y:S04]  /*0210*/  LDG.E.EL R12, desc[UR4][R8.64+0x8] ;  /* 0x00000804080c7981 */ /* 0x000f68000c2e1900 */
[----:B------:R-:W5:Y:S04]  /*0220*/  @!P0 LDG.E.EL R23, desc[UR4][R6.64] ;  /* 0x0000000406178981 */ /* 0x000f68000c2e1900 */
[----:B------:R-:W5:Y:S04]  /*0230*/  LDG.E.EL R16, desc[UR4][R8.64+0xc] ;  /* 0x00000c0408107981 */ /* 0x000f68000c2e1900 */
[----:B------:R-:W5:Y:S01]  /*0240*/  @!P0 LDG.E.EL R25, desc[UR4][R10.64] ;  /* 0x000000040a198981 */ /* 0x000f62000c2e1900 */
[----:B-1----:R-:W-:-:S10]  /*0250*/  HFMA2.MMA R15, -RZ, RZ, 0, 0 ;  /* 0x00000000ff0f7435 */ /* 0x002fd400000001ff */
[----:B------:R1:W5:Y:S02]  /*0260*/  @!P0 LDG.E.EL R15, desc[UR4][R6.64] ;  /* 0x00000004060f8981 */ /* 0x000364000c2e1900 */
[----:B01----:R-:W0:Y:S01]  /*0270*/  LDC.64 R6, c[0x0][0x228] ;  /* 0x00008a00ff067b82 */ /* 0x003e220000000a00 */
[----:B--2---:R-:W-:Y:S01]  /*0280*/  FADD R27, -R17, R20 ;  /* 0x00000014111b7221 */ /* 0x004fe20000000100 */
[----:B----4-:R-:W-:-:S03]  /*0290*/  FADD R21, -R18, R21 ;  /* 0x0000001512157221 */ /* 0x010fc60000000100 */
[C---:B---3--:R-:W-:Y:S01]  /*02a0*/  FMUL R27, R14.reuse, R27 ;  /* 0x0000001b0e1b7220 */ /* 0x048fe20000400000 */
[----:B------:R-:W-:-:S03]  /*02b0*/  FMUL R21, R14, R21 ;  /* 0x000000150e157220 */ /* 0x000fc60000400000 */
[----:B------:R-:W-:Y:S01]  /*02c0*/  FMUL R20, R27, R27 ;  /* 0x0000001b1b147220 */ /* 0x000fe20000400000 */
[----:B-----5:R-:W-:-:S03]  /*02d0*/  FADD R23, -R12, R23 ;  /* 0x000000170c177221 */ /* 0x020fc60000000100 */
[----:B------:R-:W-:Y:S01]  /*02e0*/  FFMA R20, R21, R21, R20 ;  /* 0x0000001515147223 */ /* 0x000fe20000000014 */
[----:B------:R-:W-:Y:S01]  /*02f0*/  FMUL R23, R14, R23 ;  /* 0x000000170e177220 */ /* 0x000fe20000400000 */
[----:B------:R-:W-:-:S03]  /*0300*/  FADD R25, -R16, R25 ;  /* 0x0000001910197221 */ /* 0x000fc60000000100 */
[----:B------:R-:W-:Y:S01]  /*0310*/  FFMA R20, R23, R23, R20 ;  /* 0x0000001717147223 */ /* 0x000fe20000000014 */
[----:B------:R-:W-:-:S04]  /*0320*/  FMUL R25, R14, R25 ;  /* 0x000000190e197220 */ /* 0x000fc80000400000 */
[----:B------:R-:W-:-:S05]  /*0330*/  FFMA R25, R25, R25, R20 ;  /* 0x0000001919197223 */ /* 0x000fca0000000014 */
[----:B------:R-:W-:-:S05]  /*0340*/  FSEL R8, R25, -INF , !P0 ;  /* 0xff80000019087808 */ /* 0x000fca0004000000 */
[----:B------:R-:W1:Y:S01]  /*0350*/  SHFL.BFLY PT, R9, R8, 0x10, 0x1f ;  /* 0x0e001f0008097f89 */ /* 0x000e6200000e0000 */
[C---:B------:R-:W-:Y:S02]  /*0360*/  FSETP.NAN.AND P2, PT, R8.reuse, R8, PT ;  /* 0x000000080800720b */ /* 0x040fe40003f48000 */
[----:B-1----:R-:W-:-:S13]  /*0370*/  FSETP.GT.AND P1, PT, R8, R9, PT ;  /* 0x000000090800720b */ /* 0x002fda0003f24000 */
[----:B------:R-:W-:-:S05]  /*0380*/  @!P1 FSEL R8, R8, R9, P2 ;  /* 0x0000000908089208 */ /* 0x000fca0001000000 */
[----:B------:R-:W1:Y:S01]  /*0390*/  SHFL.BFLY PT, R23, R8, 0x8, 0x1f ;  /* 0x0d001f0008177f89 */ /* 0x000e6200000e0000 */
[----:B------:R-:W-:Y:S02]  /*03a0*/  CS2R R20, SRZ ;  /* 0x0000000000147805 */ /* 0x000fe4000001ff00 */
[----:B------:R-:W-:-:S04]  /*03b0*/  FSETP.NAN.AND P2, PT, R8, R8, PT ;  /* 0x000000080800720b */ /* 0x000fc80003f48000 */
[----:B------:R2:W3:Y:S01]  /*03c0*/  @!P0 LDG.E.EL R20, desc[UR4][R2.64] ;  /* 0x0000000402148981 */ /* 0x0004e2000c2e1900 */
[----:B------:R-:W-:-:S03]  /*03d0*/  MOV R9, RZ ;  /* 0x000000ff00097202 */ /* 0x000fc60000000f00 */
[----:B------:R4:W5:Y:S04]  /*03e0*/  @!P0 LDG.E.EL R21, desc[UR4][R4.64] ;  /* 0x0000000404158981 */ /* 0x000968000c2e1900 */
[----:B------:R0:W5:Y:S01]  /*03f0*/  @!P0 LDG.E.EL R9, desc[UR4][R10.64] ;  /* 0x000000040a098981 */ /* 0x000162000c2e1900 */
[----:B-1----:R-:W-:-:S13]  /*0400*/  FSETP.GT.AND P1, PT, R8, R23, PT ;  /* 0x000000170800720b */ /* 0x002fda0003f24000 */
[----:B------:R-:W-:-:S05]  /*0410*/  @!P1 FSEL R8, R8, R23, P2 ;  /* 0x0000001708089208 */ /* 0x000fca0001000000 */
[----:B------:R-:W1:Y:S01]  /*0420*/  SHFL.BFLY PT, R23, R8, 0x4, 0x1f ;  /* 0x0c801f0008177f89 */ /* 0x000e6200000e0000 */
[C---:B------:R-:W-:Y:S02]  /*0430*/  FSETP.NAN.AND P2, PT, R8.reuse, R8, PT ;  /* 0x000000080800720b */ /* 0x040fe40003f48000 */
[----:B-1----:R-:W-:-:S13]  /*0440*/  FSETP.GT.AND P1, PT, R8, R23, PT ;  /* 0x000000170800720b */ /* 0x002fda0003f24000 */
[----:B------:R-:W-:-:S05]  /*0450*/  @!P1 FSEL R8, R8, R23, P2 ;  /* 0x0000001708089208 */ /* 0x000fca0001000000 */
[----:B--2---:R-:W1:Y:S01]  /*0460*/  SHFL.BFLY PT, R3, R8, 0x2, 0x1f ;  /* 0x0c401f0008037f89 */ /* 0x004e6200000e0000 */
[C---:B------:R-:W-:Y:S02]  /*0470*/  FSETP.NAN.AND P2, PT, R8.reuse, R8, PT ;  /* 0x000000080800720b */ /* 0x040fe40003f48000 */
[----:B-1----:R-:W-:-:S13]  /*0480*/  FSETP.GT.AND P1, PT, R8, R3, PT ;  /* 0x000000030800720b */ /* 0x002fda0003f24000 */
[----:B------:R-:W-:-:S05]  /*0490*/  @!P1 FSEL R8, R8, R3, P2 ;  /* 0x0000000308089208 */ /* 0x000fca0001000000 */
[----:B------:R-:W1:Y:S01]  /*04a0*/  SHFL.BFLY PT, R3, R8, 0x1, 0x1f ;  /* 0x0c201f0008037f89 */ /* 0x000e6200000e0000 */
[C---:B------:R-:W-:Y:S02]  /*04b0*/  FSETP.NAN.AND P2, PT, R8.reuse, R8, PT ;  /* 0x000000080800720b */ /* 0x040fe40003f48000 */
[----:B-1----:R-:W-:-:S13]  /*04c0*/  FSETP.GT.AND P1, PT, R8, R3, PT ;  /* 0x000000030800720b */ /* 0x002fda0003f24000 */
[----:B------:R-:W-:-:S05]  /*04d0*/  @!P1 FSEL R8, R8, R3, P2 ;  /* 0x0000000308089208 */ /* 0x000fca0001000000 */
[----:B------:R-:W-:-:S04]  /*04e0*/  FADD R25, R25, -R8 ;  /* 0x8000000819197221 */ /* 0x000fc80000000000 */
[----:B------:R-:W-:-:S05]  /*04f0*/  FMUL R25, R25, 1.4426950216293334961 ;  /* 0x3fb8aa3b19197820 */ /* 0x000fca0000400000 */
[----:B------:R-:W-:-:S13]  /*0500*/  FSETP.GEU.AND P1, PT, R25, -126, PT ;  /* 0xc2fc00001900780b */ /* 0x000fda0003f2e000 */
[----:B------:R-:W-:-:S04]  /*0510*/  @!P1 FMUL R25, R25, 0.5 ;  /* 0x3f00000019199820 */ /* 0x000fc80000400000 */
[----:B------:R-:W1:Y:S02]  /*0520*/  MUFU.EX2 R2, R25 ;  /* 0x0000001900027308 */ /* 0x000e640000000800 */
[----:B-1----:R-:W-:-:S05]  /*0530*/  @!P1 FMUL R2, R2, R2 ;  /* 0x0000000202029220 */ /* 0x002fca0000400000 */
[----:B------:R-:W-:-:S05]  /*0540*/  FSEL R2, R2, RZ, !P0 ;  /* 0x000000ff02027208 */ /* 0x000fca0004000000 */
[----:B------:R-:W1:Y:S02]  /*0550*/  SHFL.BFLY PT, R3, R2, 0x10, 0x1f ;  /* 0x0e001f0002037f89 */ /* 0x000e6400000e0000 */
[----:B-1----:R-:W-:-:S05]  /*0560*/  FADD R3, R2, R3 ;  /* 0x0000000302037221 */ /* 0x002fca0000000000 */
[----:B----4-:R-:W0:Y:S02]  /*0570*/  SHFL.BFLY PT, R4, R3, 0x8, 0x1f ;  /* 0x0d001f0003047f89 */ /* 0x010e2400000e0000 */
[----:B0-----:R-:W-:Y:S02]  /*0580*/  FADD R11, R3, R4 ;  /* 0x00000004030b7221 */ /* 0x001fe40000000000 */
[----:B------:R-:W0:Y:S03]  /*0590*/  LDC.64 R2, c[0x0][0x238] ;  /* 0x00008e00ff027b82 */ /* 0x000e260000000a00 */
[----:B------:R-:W1:Y:S02]  /*05a0*/  SHFL.BFLY PT, R4, R11, 0x4, 0x1f ;  /* 0x0c801f000b047f89 */ /* 0x000e6400000e0000 */
[----:B-1----:R-:W-:-:S03]  /*05b0*/  FADD R22, R11, R4 ;  /* 0x000000040b167221 */ /* 0x002fc60000000000 */
[----:B------:R-:W1:Y:S02]  /*05c0*/  LDC.64 R4, c[0x0][0x230] ;  /* 0x00008c00ff047b82 */ /* 0x000e640000000a00 */
[----:B------:R-:W2:Y:S01]  /*05d0*/  SHFL.BFLY PT, R23, R22, 0x2, 0x1f ;  /* 0x0c401f0016177f89 */ /* 0x000ea200000e0000 */
[----:B---3--:R-:W-:Y:S01]  /*05e0*/  FADD R17, -R17, R20 ;  /* 0x0000001411117221 */ /* 0x008fe20000000100 */
[----:B-----5:R-:W-:-:S03]  /*05f0*/  FADD R21, -R18, R21 ;  /* 0x0000001512157221 */ /* 0x020fc60000000100 */
[----:B------:R-:W-:Y:S01]  /*0600*/  FMUL R17, R14, R17 ;  /* 0x000000110e117220 */ /* 0x000fe20000400000 */
[----:B------:R-:W-:Y:S01]  /*0610*/  FADD R15, -R12, R15 ;  /* 0x0000000f0c0f7221 */ /* 0x000fe20000000100 */
[----:B------:R-:W-:Y:S01]  /*0620*/  LOP3.LUT P0, RZ, R19, 0x20, RZ, 0xc0, !PT ;  /* 0x0000002013ff7812 */ /* 0x000fe2000780c0ff */
[C---:B------:R-:W-:Y:S01]  /*0630*/  FMUL R21, R14.reuse, R21 ;  /* 0x000000150e157220 */ /* 0x040fe20000400000 */
[----:B------:R-:W-:Y:S01]  /*0640*/  FMUL R18, R17, R17 ;  /* 0x0000001111127220 */ /* 0x000fe20000400000 */
[----:B------:R-:W-:Y:S01]  /*0650*/  LOP3.LUT P1, RZ, R19, 0x3f, RZ, 0xc0, !PT ;  /* 0x0000003f13ff7812 */ /* 0x000fe2000782c0ff */
[----:B------:R-:W-:Y:S01]  /*0660*/  FMUL R15, R14, R15 ;  /* 0x0000000f0e0f7220 */ /* 0x000fe20000400000 */
[----:B--2---:R-:W-:-:S05]  /*0670*/  FADD R10, R22, R23 ;  /* 0x00000017160a7221 */ /* 0x004fca0000000000 */
[----:B------:R-:W2:Y:S01]  /*0680*/  SHFL.BFLY PT, R11, R10, 0x1, 0x1f ;  /* 0x0c201f000a0b7f89 */ /* 0x000ea200000e0000 */
[----:B------:R-:W-:Y:S01]  /*0690*/  FFMA R18, R21, R21, R18 ;  /* 0x0000001515127223 */ /* 0x000fe20000000012 */
[----:B------:R-:W-:Y:S01]  /*06a0*/  FADD R9, -R16, R9 ;  /* 0x0000000910097221 */ /* 0x000fe20000000100 */
[C---:B------:R-:W-:Y:S02]  /*06b0*/  ISETP.LT.AND P0, PT, R0.reuse, 0x40, !P0 ;  /* 0x000000400000780c */ /* 0x040fe40004701270 */
[C---:B------:R-:W-:Y:S01]  /*06c0*/  ISETP.LT.AND P1, PT, R0.reuse, 0x40, !P1 ;  /* 0x000000400000780c */ /* 0x040fe20004f21270 */
[----:B------:R-:W-:Y:S01]  /*06d0*/  FFMA R18, R15, R15, R18 ;  /* 0x0000000f0f127223 */ /* 0x000fe20000000012 */
[----:B------:R-:W-:Y:S01]  /*06e0*/  LEA R13, R0, R13, 0x5 ;  /* 0x0000000d000d7211 */ /* 0x000fe200078e28ff */
[----:B------:R-:W-:Y:S01]  /*06f0*/  FMUL R9, R14, R9 ;  /* 0x000000090e097220 */ /* 0x000fe20000400000 */
[----:B-1----:R-:W-:-:S04]  /*0700*/  IMAD.WIDE R4, R0, 0x4, R4 ;  /* 0x0000000400047825 */ /* 0x002fc800078e0204 */
[----:B------:R-:W-:Y:S01]  /*0710*/  FFMA R9, R9, R9, R18 ;  /* 0x0000000909097223 */ /* 0x000fe20000000012 */
[----:B------:R-:W-:-:S05]  /*0720*/  IMAD.WIDE R6, R13, 0x4, R6 ;  /* 0x000000040d067825 */ /* 0x000fca00078e0206 */
[----:B------:R1:W-:Y:S01]  /*0730*/  @P0 STG.E desc[UR4][R6.64], R9 ;  /* 0x0000000906000986 */ /* 0x0003e2000c101904 */
[----:B0-----:R-:W-:-:S03]  /*0740*/  IMAD.WIDE R2, R0, 0x4, R2 ;  /* 0x0000000400027825 */ /* 0x001fc600078e0202 */
[----:B------:R1:W-:Y:S01]  /*0750*/  @P1 STG.E desc[UR4][R4.64], R8 ;  /* 0x0000000804001986 */ /* 0x0003e2000c101904 */
[----:B--2---:R-:W-:Y:S01]  /*0760*/  FADD R11, R10, R11 ;  /* 0x0000000b0a0b7221 */ /* 0x004fe20000000000 */
[----:B------:R-:W-:Y:S06]  /*0770*/  @!P1 EXIT ;  /* 0x000000000000994d */ /* 0x000fec0003800000 */
[----:B------:R-:W-:Y:S01]  /*0780*/  STG.E desc[UR4][R2.64], R11 ;  /* 0x0000000b02007986 */ /* 0x000fe2000c101904 */
[----:B------:R-:W-:Y:S05]  /*0790*/  EXIT ;  /* 0x000000000000794d */ /* 0x000fea0003800000 */
.L_x_0:
[----:B------:R-:W-:-:S00]  /*07a0*/  BRA `(.L_x_0) ;  /* 0xfffffffc00fc7947 */ /* 0x000fc0000383ffff */
[----:B------:R-:W-:-:S00]  /*07b0*/  NOP ;  /* 0x0000000000007918 */ /* 0x000fc00000000000 */
        /* <DEDUP_REMOVED lines=12> */
.L_x_1:


//--------------------- .nv.constant0.triton_per_fused__softmax_mul_pow_sub_sum_1 --------------------------
	.section	.nv.constant0.triton_per_fused__softmax_mul_pow_sub_sum_1,"a",@progbits
	.sectionflags	@""
	.align	4
.nv.constant0.triton_per_fused__softmax_mul_pow_sub_sum_1:
	.zero		584
